//
// Generated by NVIDIA NVVM Compiler
//
// Compiler Build ID: CL-36424714
// Cuda compilation tools, release 13.0, V13.0.88
// Based on NVVM 20.0.0
//

.version 9.0
.target sm_100
.address_size 64

	// .globl	_Z15matrixMulSharedPfPKfS1_i
// _ZZ15matrixMulSharedPfPKfS1_iE1a has been demoted
// _ZZ15matrixMulSharedPfPKfS1_iE1b has been demoted

.visible .entry _Z15matrixMulSharedPfPKfS1_i(
	.param .u64 .ptr .align 1 _Z15matrixMulSharedPfPKfS1_i_param_0,
	.param .u64 .ptr .align 1 _Z15matrixMulSharedPfPKfS1_i_param_1,
	.param .u64 .ptr .align 1 _Z15matrixMulSharedPfPKfS1_i_param_2,
	.param .u32 _Z15matrixMulSharedPfPKfS1_i_param_3
)
{
	.reg .pred 	%p<8>;
	.reg .b32 	%r<104>;
	.reg .b32 	%f<368>;
	.reg .b64 	%rd<40>;
	// demoted variable
	.shared .align 4 .b8 _ZZ15matrixMulSharedPfPKfS1_iE1a[1024];
	// demoted variable
	.shared .align 4 .b8 _ZZ15matrixMulSharedPfPKfS1_iE1b[1024];
	ld.param.u32 	%r31, [_Z15matrixMulSharedPfPKfS1_i_param_3];
	mov.u32 	%r1, %tid.x;
	mov.u32 	%r2, %tid.y;
	mov.u32 	%r32, %ctaid.y;
	shl.b32 	%r33, %r32, 4;
	add.s32 	%r3, %r33, %r2;
	mov.u32 	%r34, %ctaid.x;
	shl.b32 	%r4, %r34, 4;
	add.s32 	%r5, %r4, %r1;
	shr.s32 	%r35, %r31, 31;
	shr.u32 	%r36, %r35, 28;
	add.s32 	%r37, %r31, %r36;
	shr.s32 	%r6, %r37, 4;
	setp.lt.s32 	%p1, %r31, 16;
	mov.f32 	%f367, 0f00000000;
	@%p1 bra 	$L__BB0_9;
	mad.lo.s32 	%r100, %r31, %r3, %r1;
	shl.b32 	%r39, %r2, 6;
	mov.u32 	%r40, _ZZ15matrixMulSharedPfPKfS1_iE1a;
	add.s32 	%r8, %r40, %r39;
	add.s32 	%r41, %r6, -1;
	setp.lt.u32 	%p2, %r41, 3;
	mov.f32 	%f367, 0f00000000;
	mov.b32 	%r103, 0;
	@%p2 bra 	$L__BB0_4;
	and.b32  	%r103, %r6, 134217724;
	neg.s32 	%r101, %r103;
	add.s32 	%r43, %r2, 48;
	mad.lo.s32 	%r44, %r31, %r43, %r1;
	add.s32 	%r99, %r44, %r4;
	add.s32 	%r45, %r2, 32;
	mad.lo.s32 	%r46, %r31, %r45, %r1;
	add.s32 	%r98, %r46, %r4;
	add.s32 	%r47, %r2, 16;
	mad.lo.s32 	%r48, %r31, %r47, %r1;
	add.s32 	%r97, %r48, %r4;
	mad.lo.s32 	%r49, %r2, %r31, %r1;
	add.s32 	%r96, %r49, %r4;
	mov.f32 	%f367, 0f00000000;
$L__BB0_3:
	.pragma "nounroll";
	ld.param.u64 	%rd37, [_Z15matrixMulSharedPfPKfS1_i_param_2];
	ld.param.u64 	%rd34, [_Z15matrixMulSharedPfPKfS1_i_param_1];
	cvta.to.global.u64 	%rd4, %rd34;
	mul.wide.s32 	%rd5, %r100, 4;
	add.s64 	%rd6, %rd4, %rd5;
	ld.global.f32 	%f14, [%rd6];
	shl.b32 	%r51, %r1, 2;
	add.s32 	%r52, %r8, %r51;
	st.shared.f32 	[%r52], %f14;
	cvta.to.global.u64 	%rd7, %rd37;
	mul.wide.s32 	%rd8, %r96, 4;
	add.s64 	%rd9, %rd7, %rd8;
	ld.global.f32 	%f15, [%rd9];
	mov.u32 	%r54, _ZZ15matrixMulSharedPfPKfS1_iE1b;
	add.s32 	%r55, %r54, %r51;
	add.s32 	%r56, %r55, %r39;
	st.shared.f32 	[%r56], %f15;
	bar.sync 	0;
	ld.shared.f32 	%f16, [%r8];
	ld.shared.f32 	%f17, [%r55];
	fma.rn.f32 	%f18, %f16, %f17, %f367;
	ld.shared.f32 	%f19, [%r8+4];
	ld.shared.f32 	%f20, [%r55+64];
	fma.rn.f32 	%f21, %f19, %f20, %f18;
	ld.shared.f32 	%f22, [%r8+8];
	ld.shared.f32 	%f23, [%r55+128];
	fma.rn.f32 	%f24, %f22, %f23, %f21;
	ld.shared.f32 	%f25, [%r8+12];
	ld.shared.f32 	%f26, [%r55+192];
	fma.rn.f32 	%f27, %f25, %f26, %f24;
	ld.shared.f32 	%f28, [%r8+16];
	ld.shared.f32 	%f29, [%r55+256];
	fma.rn.f32 	%f30, %f28, %f29, %f27;
	ld.shared.f32 	%f31, [%r8+20];
	ld.shared.f32 	%f32, [%r55+320];
	fma.rn.f32 	%f33, %f31, %f32, %f30;
	ld.shared.f32 	%f34, [%r8+24];
	ld.shared.f32 	%f35, [%r55+384];
	fma.rn.f32 	%f36, %f34, %f35, %f33;
	ld.shared.f32 	%f37, [%r8+28];
	ld.shared.f32 	%f38, [%r55+448];
	fma.rn.f32 	%f39, %f37, %f38, %f36;
	ld.shared.f32 	%f40, [%r8+32];
	ld.shared.f32 	%f41, [%r55+512];
	fma.rn.f32 	%f42, %f40, %f41, %f39;
	ld.shared.f32 	%f43, [%r8+36];
	ld.shared.f32 	%f44, [%r55+576];
	fma.rn.f32 	%f45, %f43, %f44, %f42;
	ld.shared.f32 	%f46, [%r8+40];
	ld.shared.f32 	%f47, [%r55+640];
	fma.rn.f32 	%f48, %f46, %f47, %f45;
	ld.shared.f32 	%f49, [%r8+44];
	ld.shared.f32 	%f50, [%r55+704];
	fma.rn.f32 	%f51, %f49, %f50, %f48;
	ld.shared.f32 	%f52, [%r8+48];
	ld.shared.f32 	%f53, [%r55+768];
	fma.rn.f32 	%f54, %f52, %f53, %f51;
	ld.shared.f32 	%f55, [%r8+52];
	ld.shared.f32 	%f56, [%r55+832];
	fma.rn.f32 	%f57, %f55, %f56, %f54;
	ld.shared.f32 	%f58, [%r8+56];
	ld.shared.f32 	%f59, [%r55+896];
	fma.rn.f32 	%f60, %f58, %f59, %f57;
	ld.shared.f32 	%f61, [%r8+60];
	ld.shared.f32 	%f62, [%r55+960];
	fma.rn.f32 	%f63, %f61, %f62, %f60;
	bar.sync 	0;
	ld.global.f32 	%f64, [%rd6+64];
	st.shared.f32 	[%r52], %f64;
	mul.wide.s32 	%rd10, %r97, 4;
	add.s64 	%rd11, %rd7, %rd10;
	ld.global.f32 	%f65, [%rd11];
	st.shared.f32 	[%r56], %f65;
	bar.sync 	0;
	ld.shared.f32 	%f66, [%r8];
	ld.shared.f32 	%f67, [%r55];
	fma.rn.f32 	%f68, %f66, %f67, %f63;
	ld.shared.f32 	%f69, [%r8+4];
	ld.shared.f32 	%f70, [%r55+64];
	fma.rn.f32 	%f71, %f69, %f70, %f68;
	ld.shared.f32 	%f72, [%r8+8];
	ld.shared.f32 	%f73, [%r55+128];
	fma.rn.f32 	%f74, %f72, %f73, %f71;
	ld.shared.f32 	%f75, [%r8+12];
	ld.shared.f32 	%f76, [%r55+192];
	fma.rn.f32 	%f77, %f75, %f76, %f74;
	ld.shared.f32 	%f78, [%r8+16];
	ld.shared.f32 	%f79, [%r55+256];
	fma.rn.f32 	%f80, %f78, %f79, %f77;
	ld.shared.f32 	%f81, [%r8+20];
	ld.shared.f32 	%f82, [%r55+320];
	fma.rn.f32 	%f83, %f81, %f82, %f80;
	ld.shared.f32 	%f84, [%r8+24];
	ld.shared.f32 	%f85, [%r55+384];
	fma.rn.f32 	%f86, %f84, %f85, %f83;
	ld.shared.f32 	%f87, [%r8+28];
	ld.shared.f32 	%f88, [%r55+448];
	fma.rn.f32 	%f89, %f87, %f88, %f86;
	ld.shared.f32 	%f90, [%r8+32];
	ld.shared.f32 	%f91, [%r55+512];
	fma.rn.f32 	%f92, %f90, %f91, %f89;
	ld.shared.f32 	%f93, [%r8+36];
	ld.shared.f32 	%f94, [%r55+576];
	fma.rn.f32 	%f95, %f93, %f94, %f92;
	ld.shared.f32 	%f96, [%r8+40];
	ld.shared.f32 	%f97, [%r55+640];
	fma.rn.f32 	%f98, %f96, %f97, %f95;
	ld.shared.f32 	%f99, [%r8+44];
	ld.shared.f32 	%f100, [%r55+704];
	fma.rn.f32 	%f101, %f99, %f100, %f98;
	ld.shared.f32 	%f102, [%r8+48];
	ld.shared.f32 	%f103, [%r55+768];
	fma.rn.f32 	%f104, %f102, %f103, %f101;
	ld.shared.f32 	%f105, [%r8+52];
	ld.shared.f32 	%f106, [%r55+832];
	fma.rn.f32 	%f107, %f105, %f106, %f104;
	ld.shared.f32 	%f108, [%r8+56];
	ld.shared.f32 	%f109, [%r55+896];
	fma.rn.f32 	%f110, %f108, %f109, %f107;
	ld.shared.f32 	%f111, [%r8+60];
	ld.shared.f32 	%f112, [%r55+960];
	fma.rn.f32 	%f113, %f111, %f112, %f110;
	bar.sync 	0;
	ld.global.f32 	%f114, [%rd6+128];
	st.shared.f32 	[%r52], %f114;
	mul.wide.s32 	%rd12, %r98, 4;
	add.s64 	%rd13, %rd7, %rd12;
	ld.global.f32 	%f115, [%rd13];
	st.shared.f32 	[%r56], %f115;
	bar.sync 	0;
	ld.shared.f32 	%f116, [%r8];
	ld.shared.f32 	%f117, [%r55];
	fma.rn.f32 	%f118, %f116, %f117, %f113;
	ld.shared.f32 	%f119, [%r8+4];
	ld.shared.f32 	%f120, [%r55+64];
	fma.rn.f32 	%f121, %f119, %f120, %f118;
	ld.shared.f32 	%f122, [%r8+8];
	ld.shared.f32 	%f123, [%r55+128];
	fma.rn.f32 	%f124, %f122, %f123, %f121;
	ld.shared.f32 	%f125, [%r8+12];
	ld.shared.f32 	%f126, [%r55+192];
	fma.rn.f32 	%f127, %f125, %f126, %f124;
	ld.shared.f32 	%f128, [%r8+16];
	ld.shared.f32 	%f129, [%r55+256];
	fma.rn.f32 	%f130, %f128, %f129, %f127;
	ld.shared.f32 	%f131, [%r8+20];
	ld.shared.f32 	%f132, [%r55+320];
	fma.rn.f32 	%f133, %f131, %f132, %f130;
	ld.shared.f32 	%f134, [%r8+24];
	ld.shared.f32 	%f135, [%r55+384];
	fma.rn.f32 	%f136, %f134, %f135, %f133;
	ld.shared.f32 	%f137, [%r8+28];
	ld.shared.f32 	%f138, [%r55+448];
	fma.rn.f32 	%f139, %f137, %f138, %f136;
	ld.shared.f32 	%f140, [%r8+32];
	ld.shared.f32 	%f141, [%r55+512];
	fma.rn.f32 	%f142, %f140, %f141, %f139;
	ld.shared.f32 	%f143, [%r8+36];
	ld.shared.f32 	%f144, [%r55+576];
	fma.rn.f32 	%f145, %f143, %f144, %f142;
	ld.shared.f32 	%f146, [%r8+40];
	ld.shared.f32 	%f147, [%r55+640];
	fma.rn.f32 	%f148, %f146, %f147, %f145;
	ld.shared.f32 	%f149, [%r8+44];
	ld.shared.f32 	%f150, [%r55+704];
	fma.rn.f32 	%f151, %f149, %f150, %f148;
	ld.shared.f32 	%f152, [%r8+48];
	ld.shared.f32 	%f153, [%r55+768];
	fma.rn.f32 	%f154, %f152, %f153, %f151;
	ld.shared.f32 	%f155, [%r8+52];
	ld.shared.f32 	%f156, [%r55+832];
	fma.rn.f32 	%f157, %f155, %f156, %f154;
	ld.shared.f32 	%f158, [%r8+56];
	ld.shared.f32 	%f159, [%r55+896];
	fma.rn.f32 	%f160, %f158, %f159, %f157;
	ld.shared.f32 	%f161, [%r8+60];
	ld.shared.f32 	%f162, [%r55+960];
	fma.rn.f32 	%f163, %f161, %f162, %f160;
	bar.sync 	0;
	ld.global.f32 	%f164, [%rd6+192];
	st.shared.f32 	[%r52], %f164;
	mul.wide.s32 	%rd14, %r99, 4;
	add.s64 	%rd15, %rd7, %rd14;
	ld.global.f32 	%f165, [%rd15];
	st.shared.f32 	[%r56], %f165;
	bar.sync 	0;
	ld.shared.f32 	%f166, [%r8];
	ld.shared.f32 	%f167, [%r55];
	fma.rn.f32 	%f168, %f166, %f167, %f163;
	ld.shared.f32 	%f169, [%r8+4];
	ld.shared.f32 	%f170, [%r55+64];
	fma.rn.f32 	%f171, %f169, %f170, %f168;
	ld.shared.f32 	%f172, [%r8+8];
	ld.shared.f32 	%f173, [%r55+128];
	fma.rn.f32 	%f174, %f172, %f173, %f171;
	ld.shared.f32 	%f175, [%r8+12];
	ld.shared.f32 	%f176, [%r55+192];
	fma.rn.f32 	%f177, %f175, %f176, %f174;
	ld.shared.f32 	%f178, [%r8+16];
	ld.shared.f32 	%f179, [%r55+256];
	fma.rn.f32 	%f180, %f178, %f179, %f177;
	ld.shared.f32 	%f181, [%r8+20];
	ld.shared.f32 	%f182, [%r55+320];
	fma.rn.f32 	%f183, %f181, %f182, %f180;
	ld.shared.f32 	%f184, [%r8+24];
	ld.shared.f32 	%f185, [%r55+384];
	fma.rn.f32 	%f186, %f184, %f185, %f183;
	ld.shared.f32 	%f187, [%r8+28];
	ld.shared.f32 	%f188, [%r55+448];
	fma.rn.f32 	%f189, %f187, %f188, %f186;
	ld.shared.f32 	%f190, [%r8+32];
	ld.shared.f32 	%f191, [%r55+512];
	fma.rn.f32 	%f192, %f190, %f191, %f189;
	ld.shared.f32 	%f193, [%r8+36];
	ld.shared.f32 	%f194, [%r55+576];
	fma.rn.f32 	%f195, %f193, %f194, %f192;
	ld.shared.f32 	%f196, [%r8+40];
	ld.shared.f32 	%f197, [%r55+640];
	fma.rn.f32 	%f198, %f196, %f197, %f195;
	ld.shared.f32 	%f199, [%r8+44];
	ld.shared.f32 	%f200, [%r55+704];
	fma.rn.f32 	%f201, %f199, %f200, %f198;
	ld.shared.f32 	%f202, [%r8+48];
	ld.shared.f32 	%f203, [%r55+768];
	fma.rn.f32 	%f204, %f202, %f203, %f201;
	ld.shared.f32 	%f205, [%r8+52];
	ld.shared.f32 	%f206, [%r55+832];
	fma.rn.f32 	%f207, %f205, %f206, %f204;
	ld.shared.f32 	%f208, [%r8+56];
	ld.shared.f32 	%f209, [%r55+896];
	fma.rn.f32 	%f210, %f208, %f209, %f207;
	ld.shared.f32 	%f211, [%r8+60];
	ld.shared.f32 	%f212, [%r55+960];
	fma.rn.f32 	%f367, %f211, %f212, %f210;
	bar.sync 	0;
	add.s32 	%r101, %r101, 4;
	add.s32 	%r100, %r100, 64;
	shl.b32 	%r57, %r31, 6;
	add.s32 	%r99, %r99, %r57;
	add.s32 	%r98, %r98, %r57;
	add.s32 	%r97, %r97, %r57;
	add.s32 	%r96, %r96, %r57;
	setp.ne.s32 	%p3, %r101, 0;
	@%p3 bra 	$L__BB0_3;
$L__BB0_4:
	and.b32  	%r28, %r6, 3;
	setp.eq.s32 	%p4, %r28, 0;
	@%p4 bra 	$L__BB0_9;
	setp.eq.s32 	%p5, %r28, 1;
	@%p5 bra 	$L__BB0_7;
	ld.param.u64 	%rd38, [_Z15matrixMulSharedPfPKfS1_i_param_2];
	ld.param.u64 	%rd35, [_Z15matrixMulSharedPfPKfS1_i_param_1];
	shl.b32 	%r58, %r103, 4;
	mad.lo.s32 	%r63, %r31, %r3, %r1;
	add.s32 	%r64, %r63, %r58;
	cvta.to.global.u64 	%rd16, %rd35;
	mul.wide.s32 	%rd17, %r64, 4;
	add.s64 	%rd18, %rd16, %rd17;
	ld.global.f32 	%f214, [%rd18];
	shl.b32 	%r65, %r1, 2;
	add.s32 	%r66, %r8, %r65;
	st.shared.f32 	[%r66], %f214;
	add.s32 	%r67, %r58, %r2;
	mad.lo.s32 	%r68, %r67, %r31, %r5;
	cvta.to.global.u64 	%rd19, %rd38;
	mul.wide.s32 	%rd20, %r68, 4;
	add.s64 	%rd21, %rd19, %rd20;
	ld.global.f32 	%f215, [%rd21];
	mov.u32 	%r70, _ZZ15matrixMulSharedPfPKfS1_iE1b;
	add.s32 	%r71, %r70, %r65;
	add.s32 	%r72, %r71, %r39;
	st.shared.f32 	[%r72], %f215;
	bar.sync 	0;
	ld.shared.f32 	%f216, [%r8];
	ld.shared.f32 	%f217, [%r71];
	fma.rn.f32 	%f218, %f216, %f217, %f367;
	ld.shared.f32 	%f219, [%r8+4];
	ld.shared.f32 	%f220, [%r71+64];
	fma.rn.f32 	%f221, %f219, %f220, %f218;
	ld.shared.f32 	%f222, [%r8+8];
	ld.shared.f32 	%f223, [%r71+128];
	fma.rn.f32 	%f224, %f222, %f223, %f221;
	ld.shared.f32 	%f225, [%r8+12];
	ld.shared.f32 	%f226, [%r71+192];
	fma.rn.f32 	%f227, %f225, %f226, %f224;
	ld.shared.f32 	%f228, [%r8+16];
	ld.shared.f32 	%f229, [%r71+256];
	fma.rn.f32 	%f230, %f228, %f229, %f227;
	ld.shared.f32 	%f231, [%r8+20];
	ld.shared.f32 	%f232, [%r71+320];
	fma.rn.f32 	%f233, %f231, %f232, %f230;
	ld.shared.f32 	%f234, [%r8+24];
	ld.shared.f32 	%f235, [%r71+384];
	fma.rn.f32 	%f236, %f234, %f235, %f233;
	ld.shared.f32 	%f237, [%r8+28];
	ld.shared.f32 	%f238, [%r71+448];
	fma.rn.f32 	%f239, %f237, %f238, %f236;
	ld.shared.f32 	%f240, [%r8+32];
	ld.shared.f32 	%f241, [%r71+512];
	fma.rn.f32 	%f242, %f240, %f241, %f239;
	ld.shared.f32 	%f243, [%r8+36];
	ld.shared.f32 	%f244, [%r71+576];
	fma.rn.f32 	%f245, %f243, %f244, %f242;
	ld.shared.f32 	%f246, [%r8+40];
	ld.shared.f32 	%f247, [%r71+640];
	fma.rn.f32 	%f248, %f246, %f247, %f245;
	ld.shared.f32 	%f249, [%r8+44];
	ld.shared.f32 	%f250, [%r71+704];
	fma.rn.f32 	%f251, %f249, %f250, %f248;
	ld.shared.f32 	%f252, [%r8+48];
	ld.shared.f32 	%f253, [%r71+768];
	fma.rn.f32 	%f254, %f252, %f253, %f251;
	ld.shared.f32 	%f255, [%r8+52];
	ld.shared.f32 	%f256, [%r71+832];
	fma.rn.f32 	%f257, %f255, %f256, %f254;
	ld.shared.f32 	%f258, [%r8+56];
	ld.shared.f32 	%f259, [%r71+896];
	fma.rn.f32 	%f260, %f258, %f259, %f257;
	ld.shared.f32 	%f261, [%r8+60];
	ld.shared.f32 	%f262, [%r71+960];
	fma.rn.f32 	%f263, %f261, %f262, %f260;
	bar.sync 	0;
	ld.global.f32 	%f264, [%rd18+64];
	st.shared.f32 	[%r66], %f264;
	add.s32 	%r73, %r67, 16;
	mad.lo.s32 	%r74, %r73, %r31, %r5;
	mul.wide.s32 	%rd22, %r74, 4;
	add.s64 	%rd23, %rd19, %rd22;
	ld.global.f32 	%f265, [%rd23];
	st.shared.f32 	[%r72], %f265;
	bar.sync 	0;
	ld.shared.f32 	%f266, [%r8];
	ld.shared.f32 	%f267, [%r71];
	fma.rn.f32 	%f268, %f266, %f267, %f263;
	ld.shared.f32 	%f269, [%r8+4];
	ld.shared.f32 	%f270, [%r71+64];
	fma.rn.f32 	%f271, %f269, %f270, %f268;
	ld.shared.f32 	%f272, [%r8+8];
	ld.shared.f32 	%f273, [%r71+128];
	fma.rn.f32 	%f274, %f272, %f273, %f271;
	ld.shared.f32 	%f275, [%r8+12];
	ld.shared.f32 	%f276, [%r71+192];
	fma.rn.f32 	%f277, %f275, %f276, %f274;
	ld.shared.f32 	%f278, [%r8+16];
	ld.shared.f32 	%f279, [%r71+256];
	fma.rn.f32 	%f280, %f278, %f279, %f277;
	ld.shared.f32 	%f281, [%r8+20];
	ld.shared.f32 	%f282, [%r71+320];
	fma.rn.f32 	%f283, %f281, %f282, %f280;
	ld.shared.f32 	%f284, [%r8+24];
	ld.shared.f32 	%f285, [%r71+384];
	fma.rn.f32 	%f286, %f284, %f285, %f283;
	ld.shared.f32 	%f287, [%r8+28];
	ld.shared.f32 	%f288, [%r71+448];
	fma.rn.f32 	%f289, %f287, %f288, %f286;
	ld.shared.f32 	%f290, [%r8+32];
	ld.shared.f32 	%f291, [%r71+512];
	fma.rn.f32 	%f292, %f290, %f291, %f289;
	ld.shared.f32 	%f293, [%r8+36];
	ld.shared.f32 	%f294, [%r71+576];
	fma.rn.f32 	%f295, %f293, %f294, %f292;
	ld.shared.f32 	%f296, [%r8+40];
	ld.shared.f32 	%f297, [%r71+640];
	fma.rn.f32 	%f298, %f296, %f297, %f295;
	ld.shared.f32 	%f299, [%r8+44];
	ld.shared.f32 	%f300, [%r71+704];
	fma.rn.f32 	%f301, %f299, %f300, %f298;
	ld.shared.f32 	%f302, [%r8+48];
	ld.shared.f32 	%f303, [%r71+768];
	fma.rn.f32 	%f304, %f302, %f303, %f301;
	ld.shared.f32 	%f305, [%r8+52];
	ld.shared.f32 	%f306, [%r71+832];
	fma.rn.f32 	%f307, %f305, %f306, %f304;
	ld.shared.f32 	%f308, [%r8+56];
	ld.shared.f32 	%f309, [%r71+896];
	fma.rn.f32 	%f310, %f308, %f309, %f307;
	ld.shared.f32 	%f311, [%r8+60];
	ld.shared.f32 	%f312, [%r71+960];
	fma.rn.f32 	%f367, %f311, %f312, %f310;
	bar.sync 	0;
	add.s32 	%r103, %r103, 2;
$L__BB0_7:
	and.b32  	%r75, %r6, 1;
	setp.eq.b32 	%p6, %r75, 1;
	not.pred 	%p7, %p6;
	@%p7 bra 	$L__BB0_9;
	ld.param.u64 	%rd39, [_Z15matrixMulSharedPfPKfS1_i_param_2];
	ld.param.u64 	%rd36, [_Z15matrixMulSharedPfPKfS1_i_param_1];
	shl.b32 	%r76, %r103, 4;
	mad.lo.s32 	%r81, %r31, %r3, %r1;
	add.s32 	%r82, %r81, %r76;
	cvta.to.global.u64 	%rd24, %rd36;
	mul.wide.s32 	%rd25, %r82, 4;
	add.s64 	%rd26, %rd24, %rd25;
	ld.global.f32 	%f313, [%rd26];
	shl.b32 	%r83, %r1, 2;
	add.s32 	%r84, %r8, %r83;
	st.shared.f32 	[%r84], %f313;
	add.s32 	%r85, %r76, %r2;
	mad.lo.s32 	%r86, %r85, %r31, %r5;
	cvta.to.global.u64 	%rd27, %rd39;
	mul.wide.s32 	%rd28, %r86, 4;
	add.s64 	%rd29, %rd27, %rd28;
	ld.global.f32 	%f314, [%rd29];
	mov.u32 	%r88, _ZZ15matrixMulSharedPfPKfS1_iE1b;
	add.s32 	%r89, %r88, %r83;
	add.s32 	%r90, %r89, %r39;
	st.shared.f32 	[%r90], %f314;
	bar.sync 	0;
	ld.shared.f32 	%f315, [%r8];
	ld.shared.f32 	%f316, [%r89];
	fma.rn.f32 	%f317, %f315, %f316, %f367;
	ld.shared.f32 	%f318, [%r8+4];
	ld.shared.f32 	%f319, [%r89+64];
	fma.rn.f32 	%f320, %f318, %f319, %f317;
	ld.shared.f32 	%f321, [%r8+8];
	ld.shared.f32 	%f322, [%r89+128];
	fma.rn.f32 	%f323, %f321, %f322, %f320;
	ld.shared.f32 	%f324, [%r8+12];
	ld.shared.f32 	%f325, [%r89+192];
	fma.rn.f32 	%f326, %f324, %f325, %f323;
	ld.shared.f32 	%f327, [%r8+16];
	ld.shared.f32 	%f328, [%r89+256];
	fma.rn.f32 	%f329, %f327, %f328, %f326;
	ld.shared.f32 	%f330, [%r8+20];
	ld.shared.f32 	%f331, [%r89+320];
	fma.rn.f32 	%f332, %f330, %f331, %f329;
	ld.shared.f32 	%f333, [%r8+24];
	ld.shared.f32 	%f334, [%r89+384];
	fma.rn.f32 	%f335, %f333, %f334, %f332;
	ld.shared.f32 	%f336, [%r8+28];
	ld.shared.f32 	%f337, [%r89+448];
	fma.rn.f32 	%f338, %f336, %f337, %f335;
	ld.shared.f32 	%f339, [%r8+32];
	ld.shared.f32 	%f340, [%r89+512];
	fma.rn.f32 	%f341, %f339, %f340, %f338;
	ld.shared.f32 	%f342, [%r8+36];
	ld.shared.f32 	%f343, [%r89+576];
	fma.rn.f32 	%f344, %f342, %f343, %f341;
	ld.shared.f32 	%f345, [%r8+40];
	ld.shared.f32 	%f346, [%r89+640];
	fma.rn.f32 	%f347, %f345, %f346, %f344;
	ld.shared.f32 	%f348, [%r8+44];
	ld.shared.f32 	%f349, [%r89+704];
	fma.rn.f32 	%f350, %f348, %f349, %f347;
	ld.shared.f32 	%f351, [%r8+48];
	ld.shared.f32 	%f352, [%r89+768];
	fma.rn.f32 	%f353, %f351, %f352, %f350;
	ld.shared.f32 	%f354, [%r8+52];
	ld.shared.f32 	%f355, [%r89+832];
	fma.rn.f32 	%f356, %f354, %f355, %f353;
	ld.shared.f32 	%f357, [%r8+56];
	ld.shared.f32 	%f358, [%r89+896];
	fma.rn.f32 	%f359, %f357, %f358, %f356;
	ld.shared.f32 	%f360, [%r8+60];
	ld.shared.f32 	%f361, [%r89+960];
	fma.rn.f32 	%f367, %f360, %f361, %f359;
	bar.sync 	0;
$L__BB0_9:
	ld.param.u64 	%rd33, [_Z15matrixMulSharedPfPKfS1_i_param_0];
	cvta.to.global.u64 	%rd30, %rd33;
	mad.lo.s32 	%r95, %r31, %r3, %r5;
	mul.wide.s32 	%rd31, %r95, 4;
	add.s64 	%rd32, %rd30, %rd31;
	st.global.f32 	[%rd32], %f367;
	ret;

}


// ===== COMPILED SASS (sm_100) =====

	.target	sm_100

	.elftype	@"ET_EXEC"


//--------------------- .note.nv.tkinfo           --------------------------
	.section	.note.nv.tkinfo,"",@"SHT_NOTE"
	.sectionflags	@"SHF_NOTE_NV_TKINFO"
	.tkinfo
        /*0018*/ 	.word	0x00000002
        /*0030*/ 	.string	""
        /*0030*/ 	.string	"ptxas"
        /*0030*/ 	.string	"Cuda compilation tools, release 13.0, V13.0.88"
        /*0030*/ 	.string	"Build cuda_13.0.r13.0/compiler.36424714_0"
        /*0030*/ 	.string	"-arch sm_100 -m 64 "



//--------------------- .note.nv.cuinfo           --------------------------
	.section	.note.nv.cuinfo,"",@"SHT_NOTE"
	.sectionflags	@"SHF_NOTE_NV_CUINFO"
        /*0018*/ 	.short	0x0002
        /*001a*/ 	.short	0x0064
        /*001c*/ 	.short	0x0082
	.zero		2


//--------------------- .nv.info                  --------------------------
	.section	.nv.info,"",@"SHT_CUDA_INFO"
	.align	4


	//----- nvinfo : EIATTR_REGCOUNT
	.align		4
        /*0000*/ 	.byte	0x04, 0x2f
        /*0002*/ 	.short	(.L_1 - .L_0)
	.align		4
.L_0:
        /*0004*/ 	.word	index@(_Z15matrixMulSharedPfPKfS1_i)
        /*0008*/ 	.word	0x00000028


	//----- nvinfo : EIATTR_FRAME_SIZE
	.align		4
.L_1:
        /*000c*/ 	.byte	0x04, 0x11
        /*000e*/ 	.short	(.L_3 - .L_2)
	.align		4
.L_2:
        /*0010*/ 	.word	index@(_Z15matrixMulSharedPfPKfS1_i)
        /*0014*/ 	.word	0x00000000


	//----- nvinfo : EIATTR_MIN_STACK_SIZE
	.align		4
.L_3:
        /*0018*/ 	.byte	0x04, 0x12
        /*001a*/ 	.short	(.L_5 - .L_4)
	.align		4
.L_4:
        /*001c*/ 	.word	index@(_Z15matrixMulSharedPfPKfS1_i)
        /*0020*/ 	.word	0x00000000
.L_5:


//--------------------- .nv.compat                --------------------------
	.section	.nv.compat,"",@"SHT_CUDA_COMPAT_INFO"
	.align	4
        /*0000*/ 	.byte	0x02, 0x09, 0x00, 0x00, 0x02, 0x02, 0x01, 0x00, 0x02, 0x05, 0x05, 0x00, 0x03, 0x07, 0x01, 0x01
        /*0010*/ 	.byte	0x02, 0x03, 0x00, 0x00, 0x02, 0x06, 0x01, 0x00, 0x04, 0x0b, 0x08, 0x00, 0x09, 0x00, 0x00, 0x00
        /*0020*/ 	.byte	0x00, 0x00, 0x00, 0x00


//--------------------- .nv.info._Z15matrixMulSharedPfPKfS1_i --------------------------
	.section	.nv.info._Z15matrixMulSharedPfPKfS1_i,"",@"SHT_CUDA_INFO"
	.sectionflags	@""
	.align	4


	//----- nvinfo : EIATTR_CUDA_API_VERSION
	.align		4
        /*0000*/ 	.byte	0x04, 0x37
        /*0002*/ 	.short	(.L_7 - .L_6)
.L_6:
        /*0004*/ 	.word	0x00000082


	//----- nvinfo : EIATTR_KPARAM_INFO
	.align		4
.L_7:
        /*0008*/ 	.byte	0x04, 0x17
        /*000a*/ 	.short	(.L_9 - .L_8)
.L_8:
        /*000c*/ 	.word	0x00000000
        /*0010*/ 	.short	0x0003
        /*0012*/ 	.short	0x0018
        /*0014*/ 	.byte	0x00, 0xf0, 0x11, 0x00


	//----- nvinfo : EIATTR_KPARAM_INFO
	.align		4
.L_9:
        /*0018*/ 	.byte	0x04, 0x17
        /*001a*/ 	.short	(.L_11 - .L_10)
.L_10:
        /*001c*/ 	.word	0x00000000
        /*0020*/ 	.short	0x0002
        /*0022*/ 	.short	0x0010
        /*0024*/ 	.byte	0x00, 0xf5, 0x21, 0x00


	//----- nvinfo : EIATTR_KPARAM_INFO
	.align		4
.L_11:
        /*0028*/ 	.byte	0x04, 0x17
        /*002a*/ 	.short	(.L_13 - .L_12)
.L_12:
        /*002c*/ 	.word	0x00000000
        /*0030*/ 	.short	0x0001
        /*0032*/ 	.short	0x0008
        /*0034*/ 	.byte	0x00, 0xf5, 0x21, 0x00


	//----- nvinfo : EIATTR_KPARAM_INFO
	.align		4
.L_13:
        /*0038*/ 	.byte	0x04, 0x17
        /*003a*/ 	.short	(.L_15 - .L_14)
.L_14:
        /*003c*/ 	.word	0x00000000
        /*0040*/ 	.short	0x0000
        /*0042*/ 	.short	0x0000
        /*0044*/ 	.byte	0x00, 0xf5, 0x21, 0x00


	//----- nvinfo : EIATTR_SPARSE_MMA_MASK
	.align		4
.L_15:
        /*0048*/ 	.byte	0x03, 0x50
        /*004a*/ 	.short	0x0000


	//----- nvinfo : EIATTR_MAXREG_COUNT
	.align		4
        /*004c*/ 	.byte	0x03, 0x1b
        /*004e*/ 	.short	0x00ff


	//----- nvinfo : EIATTR_NUM_BARRIERS
	.align		4
        /*0050*/ 	.byte	0x02, 0x4c
        /*0052*/ 	.byte	0x01
	.zero		1


	//----- nvinfo : EIATTR_MERCURY_ISA_VERSION
	.align		4
        /*0054*/ 	.byte	0x03, 0x5f
        /*0056*/ 	.short	0x0101


	//----- nvinfo : EIATTR_VRC_CTA_INIT_COUNT
	.align		4
        /*0058*/ 	.byte	0x02, 0x4a
	.zero		1
	.zero		1


	//----- nvinfo : EIATTR_EXIT_INSTR_OFFSETS
	.align		4
        /*005c*/ 	.byte	0x04, 0x1c
        /*005e*/ 	.short	(.L_17 - .L_16)


	//   ....[0]....
.L_16:
        /*0060*/ 	.word	0x00001890


	//----- nvinfo : EIATTR_CBANK_PARAM_SIZE
	.align		4
.L_17:
        /*0064*/ 	.byte	0x03, 0x19
        /*0066*/ 	.short	0x001c


	//----- nvinfo : EIATTR_PARAM_CBANK
	.align		4
        /*0068*/ 	.byte	0x04, 0x0a
        /*006a*/ 	.short	(.L_19 - .L_18)
	.align		4
.L_18:
        /*006c*/ 	.word	index@(.nv.constant0._Z15matrixMulSharedPfPKfS1_i)
        /*0070*/ 	.short	0x0380
        /*0072*/ 	.short	0x001c


	//----- nvinfo : EIATTR_SW_WAR
	.align		4
.L_19:
        /*0074*/ 	.byte	0x04, 0x36
        /*0076*/ 	.short	(.L_21 - .L_20)
.L_20:
        /*0078*/ 	.word	0x00000008
.L_21:


//--------------------- .nv.callgraph             --------------------------
	.section	.nv.callgraph,"",@"SHT_CUDA_CALLGRAPH"
	.align	4
	.sectionentsize	8
	.align		4
        /*0000*/ 	.word	0x00000000
	.align		4
        /*0004*/ 	.word	0xffffffff
	.align		4
        /*0008*/ 	.word	0x00000000
	.align		4
        /*000c*/ 	.word	0xfffffffe
	.align		4
        /*0010*/ 	.word	0x00000000
	.align		4
        /*0014*/ 	.word	0xfffffffd
	.align		4
        /*0018*/ 	.word	0x00000000
	.align		4
        /*001c*/ 	.word	0xfffffffc


//--------------------- .text._Z15matrixMulSharedPfPKfS1_i --------------------------
	.section	.text._Z15matrixMulSharedPfPKfS1_i,"ax",@progbits
	.align	128
        .global         _Z15matrixMulSharedPfPKfS1_i
        .type           _Z15matrixMulSharedPfPKfS1_i,@function
        .size           _Z15matrixMulSharedPfPKfS1_i,(.L_x_5 - _Z15matrixMulSharedPfPKfS1_i)
        .other          _Z15matrixMulSharedPfPKfS1_i,@"STO_CUDA_ENTRY STV_DEFAULT"
_Z15matrixMulSharedPfPKfS1_i:
.text._Z15matrixMulSharedPfPKfS1_i:
[----:B------:R-:W-:Y:S08]  /*0000*/  LDC R1, c[0x0][0x37c] ;  /* 0x0000df00ff017b82 */ /* 0x000ff00000000800 */
[----:B------:R-:W0:Y:S01]  /*0010*/  LDC R5, c[0x0][0x398] ;  /* 0x0000e600ff057b82 */ /* 0x000e220000000800 */
[----:B------:R-:W1:Y:S01]  /*0020*/  S2R R3, SR_TID.Y ;  /* 0x0000000000037919 */ /* 0x000e620000002200 */
[----:B------:R-:W2:Y:S01]  /*0030*/  LDCU.64 UR8, c[0x0][0x358] ;  /* 0x00006b00ff0877ac */ /* 0x000ea20008000a00 */
[----:B------:R-:W-:Y:S01]  /*0040*/  HFMA2 R31, -RZ, RZ, 0, 0 ;  /* 0x00000000ff1f7431 */ /* 0x000fe200000001ff */
[----:B------:R-:W1:Y:S01]  /*0050*/  S2R R6, SR_CTAID.Y ;  /* 0x0000000000067919 */ /* 0x000e620000002600 */
[----:B------:R-:W3:Y:S01]  /*0060*/  S2R R2, SR_TID.X ;  /* 0x0000000000027919 */ /* 0x000ee20000002100 */
[----:B------:R-:W3:Y:S01]  /*0070*/  S2R R11, SR_CTAID.X ;  /* 0x00000000000b7919 */ /* 0x000ee20000002500 */
[----:B0-----:R-:W-:-:S02]  /*0080*/  ISETP.GE.AND P0, PT, R5, 0x10, PT ;  /* 0x000000100500780c */ /* 0x001fc40003f06270 */
[----:B------:R-:W-:-:S04]  /*0090*/  SHF.R.S32.HI R0, RZ, 0x1f, R5 ;  /* 0x0000001fff007819 */ /* 0x000fc80000011405 */
[----:B------:R-:W-:Y:S02]  /*00a0*/  LEA.HI R0, R0, R5, RZ, 0x4 ;  /* 0x0000000500007211 */ /* 0x000fe400078f20ff */
[----:B-1----:R-:W-:Y:S02]  /*00b0*/  LEA R6, R6, R3, 0x4 ;  /* 0x0000000306067211 */ /* 0x002fe400078e20ff */
[----:B---3--:R-:W-:-:S03]  /*00c0*/  LEA R4, R11, R2, 0x4 ;  /* 0x000000020b047211 */ /* 0x008fc600078e20ff */
[----:B--2---:R-:W-:Y:S05]  /*00d0*/  @!P0 BRA `(.L_x_0) ;  /* 0x0000001400dc8947 */ /* 0x004fea0003800000 */
[----:B------:R-:W0:Y:S01]  /*00e0*/  S2UR UR6, SR_CgaCtaId ;  /* 0x00000000000679c3 */ /* 0x000e220000008800 */
[----:B------:R-:W-:Y:S01]  /*00f0*/  SHF.R.S32.HI R29, RZ, 0x4, R0 ;  /* 0x00000004ff1d7819 */ /* 0x000fe20000011400 */
[----:B------:R-:W-:Y:S01]  /*0100*/  UMOV UR4, 0x400 ;  /* 0x0000040000047882 */ /* 0x000fe20000000000 */
[----:B------:R-:W-:Y:S01]  /*0110*/  IMAD R21, R6, R5, R2 ;  /* 0x0000000506157224 */ /* 0x000fe200078e0202 */
[----:B------:R-:W-:Y:S02]  /*0120*/  MOV R31, RZ ;  /* 0x000000ff001f7202 */ /* 0x000fe40000000f00 */
[----:B------:R-:W-:-:S04]  /*0130*/  IADD3 R0, PT, PT, R29, -0x1, RZ ;  /* 0xffffffff1d007810 */ /* 0x000fc80007ffe0ff */
[----:B------:R-:W-:Y:S02]  /*0140*/  ISETP.GE.U32.AND P0, PT, R0, 0x3, PT ;  /* 0x000000030000780c */ /* 0x000fe40003f06070 */
[----:B------:R-:W-:Y:S01]  /*0150*/  MOV R0, RZ ;  /* 0x000000ff00007202 */ /* 0x000fe20000000f00 */
[----:B0-----:R-:W-:-:S06]  /*0160*/  ULEA UR5, UR6, UR4, 0x18 ;  /* 0x0000000406057291 */ /* 0x001fcc000f8ec0ff */
[----:B------:R-:W-:-:S04]  /*0170*/  LEA R7, R3, UR5, 0x6 ;  /* 0x0000000503077c11 */ /* 0x000fc8000f8e30ff */
[----:B------:R-:W-:Y:S05]  /*0180*/  @!P0 BRA `(.L_x_1) ;  /* 0x0000000c002c8947 */ /* 0x000fea0003800000 */
[C---:B------:R-:W-:Y:S01]  /*0190*/  IADD3 R0, PT, PT, R3.reuse, 0x30, RZ ;  /* 0x0000003003007810 */ /* 0x040fe20007ffe0ff */
[----:B------:R-:W-:Y:S01]  /*01a0*/  UIADD3 UR5, UPT, UPT, UR4, 0x400, URZ ;  /* 0x0000040004057890 */ /* 0x000fe2000fffe0ff */
[C---:B------:R-:W-:Y:S01]  /*01b0*/  IADD3 R8, PT, PT, R3.reuse, 0x20, RZ ;  /* 0x0000002003087810 */ /* 0x040fe20007ffe0ff */
[CCC-:B------:R-:W-:Y:S01]  /*01c0*/  IMAD R24, R3.reuse, R5.reuse, R2.reuse ;  /* 0x0000000503187224 */ /* 0x1c0fe200078e0202 */
[----:B------:R-:W-:Y:S01]  /*01d0*/  IADD3 R9, PT, PT, R3, 0x10, RZ ;  /* 0x0000001003097810 */ /* 0x000fe20007ffe0ff */
[-CC-:B------:R-:W-:Y:S01]  /*01e0*/  IMAD R0, R0, R5.reuse, R2.reuse ;  /* 0x0000000500007224 */ /* 0x180fe200078e0202 */
[----:B------:R-:W-:Y:S01]  /*01f0*/  ULEA UR5, UR6, UR5, 0x18 ;  /* 0x0000000506057291 */ /* 0x000fe2000f8ec0ff */
[-CC-:B------:R-:W-:Y:S02]  /*0200*/  IMAD R8, R8, R5.reuse, R2.reuse ;  /* 0x0000000508087224 */ /* 0x180fe400078e0202 */
[----:B------:R-:W-:Y:S02]  /*0210*/  HFMA2 R31, -RZ, RZ, 0, 0 ;  /* 0x00000000ff1f7431 */ /* 0x000fe400000001ff */
[----:B------:R-:W-:Y:S01]  /*0220*/  IMAD R9, R9, R5, R2 ;  /* 0x0000000509097224 */ /* 0x000fe200078e0202 */
[----:B------:R-:W-:-:S02]  /*0230*/  LEA R30, R11, R0, 0x4 ;  /* 0x000000000b1e7211 */ /* 0x000fc400078e20ff */
[----:B------:R-:W-:Y:S02]  /*0240*/  LOP3.LUT R0, R29, 0x7fffffc, RZ, 0xc0, !PT ;  /* 0x07fffffc1d007812 */ /* 0x000fe400078ec0ff */
[----:B------:R-:W-:Y:S02]  /*0250*/  LEA R22, R2, UR5, 0x2 ;  /* 0x0000000502167c11 */ /* 0x000fe4000f8e10ff */
[C---:B------:R-:W-:Y:S02]  /*0260*/  LEA R24, R11.reuse, R24, 0x4 ;  /* 0x000000180b187211 */ /* 0x040fe400078e20ff */
[C---:B------:R-:W-:Y:S02]  /*0270*/  LEA R28, R11.reuse, R8, 0x4 ;  /* 0x000000080b1c7211 */ /* 0x040fe400078e20ff */
[----:B------:R-:W-:Y:S02]  /*0280*/  LEA R26, R11, R9, 0x4 ;  /* 0x000000090b1a7211 */ /* 0x000fe400078e20ff */
[----:B------:R-:W-:-:S02]  /*0290*/  MOV R27, R21 ;  /* 0x00000015001b7202 */ /* 0x000fc40000000f00 */
[----:B------:R-:W-:Y:S02]  /*02a0*/  LEA R23, R2, R7, 0x2 ;  /* 0x0000000702177211 */ /* 0x000fe400078e10ff */
[----:B------:R-:W-:Y:S02]  /*02b0*/  IADD3 R25, PT, PT, -R0, RZ, RZ ;  /* 0x000000ff00197210 */ /* 0x000fe40007ffe1ff */
[----:B------:R-:W-:-:S07]  /*02c0*/  LEA R20, R3, R22, 0x6 ;  /* 0x0000001603147211 */ /* 0x000fce00078e30ff */
.L_x_2:
[----:B------:R-:W0:Y:S08]  /*02d0*/  LDC.64 R16, c[0x0][0x388] ;  /* 0x0000e200ff107b82 */ /* 0x000e300000000a00 */
[----:B------:R-:W1:Y:S01]  /*02e0*/  LDC.64 R18, c[0x0][0x390] ;  /* 0x0000e400ff127b82 */ /* 0x000e620000000a00 */
[----:B0-----:R-:W-:-:S05]  /*02f0*/  IMAD.WIDE R16, R27, 0x4, R16 ;  /* 0x000000041b107825 */ /* 0x001fca00078e0210 */
[----:B------:R-:W2:Y:S01]  /*0300*/  LDG.E R10, desc[UR8][R16.64] ;  /* 0x00000008100a7981 */ /* 0x000ea2000c1e1900 */
[----:B-1----:R-:W-:-:S05]  /*0310*/  IMAD.WIDE R8, R24, 0x4, R18 ;  /* 0x0000000418087825 */ /* 0x002fca00078e0212 */
[----:B------:R-:W3:Y:S04]  /*0320*/  LDG.E R35, desc[UR8][R8.64] ;  /* 0x0000000808237981 */ /* 0x000ee8000c1e1900 */
[----:B--2---:R-:W-:Y:S04]  /*0330*/  STS [R23], R10 ;  /* 0x0000000a17007388 */ /* 0x004fe80000000800 */
[----:B---3--:R-:W-:Y:S01]  /*0340*/  STS [R20], R35 ;  /* 0x0000002314007388 */ /* 0x008fe20000000800 */
[----:B------:R-:W-:Y:S06]  /*0350*/  BAR.SYNC.DEFER_BLOCKING 0x0 ;  /* 0x0000000000007b1d */ /* 0x000fec0000010000 */
[----:B------:R-:W-:Y:S04]  /*0360*/  LDS R11, [R22] ;  /* 0x00000000160b7984 */ /* 0x000fe80000000800 */
[----:B------:R-:W0:Y:S04]  /*0370*/  LDS.128 R12, [R7] ;  /* 0x00000000070c7984 */ /* 0x000e280000000c00 */
[----:B------:R-:W1:Y:S04]  /*0380*/  LDS R37, [R22+0x40] ;  /* 0x0000400016257984 */ /* 0x000e680000000800 */
[----:B------:R-:W2:Y:S01]  /*0390*/  LDS R33, [R22+0x80] ;  /* 0x0000800016217984 */ /* 0x000ea20000000800 */
[----:B0-----:R-:W-:-:S03]  /*03a0*/  FFMA R32, R12, R11, R31 ;  /* 0x0000000b0c207223 */ /* 0x001fc6000000001f */
[----:B------:R-:W0:Y:S01]  /*03b0*/  LDS R12, [R22+0xc0] ;  /* 0x0000c000160c7984 */ /* 0x000e220000000800 */
[----:B-1----:R-:W-:-:S03]  /*03c0*/  FFMA R34, R37, R13, R32 ;  /* 0x0000000d25227223 */ /* 0x002fc60000000020 */
[----:B------:R-:W-:Y:S04]  /*03d0*/  LDS R13, [R22+0x100] ;  /* 0x00010000160d7984 */ /* 0x000fe80000000800 */
[----:B------:R-:W1:Y:S04]  /*03e0*/  LDS.128 R8, [R7+0x10] ;  /* 0x0000100007087984 */ /* 0x000e680000000c00 */
[----:B------:R-:W3:Y:S04]  /*03f0*/  LDS R32, [R22+0x140] ;  /* 0x0001400016207984 */ /* 0x000ee80000000800 */
[----:B------:R-:W4:Y:S01]  /*0400*/  LDS R31, [R22+0x180] ;  /* 0x00018000161f7984 */ /* 0x000f220000000800 */
[----:B--2---:R-:W-:-:S03]  /*0410*/  FFMA R33, R33, R14, R34 ;  /* 0x0000000e21217223 */ /* 0x004fc60000000022 */
[----:B------:R-:W-:Y:S04]  /*0420*/  LDS R37, [R22+0x340] ;  /* 0x0003400016257984 */ /* 0x000fe80000000800 */
[----:B------:R-:W-:Y:S01]  /*0430*/  LDS R34, [R22+0x3c0] ;  /* 0x0003c00016227984 */ /* 0x000fe20000000800 */
[----:B0-----:R-:W-:-:S03]  /*0440*/  FFMA R15, R12, R15, R33 ;  /* 0x0000000f0c0f7223 */ /* 0x001fc60000000021 */
[----:B------:R-:W-:Y:S01]  /*0450*/  LDS R33, [R22+0x240] ;  /* 0x0002400016217984 */ /* 0x000fe20000000800 */
[----:B-1----:R-:W-:-:S03]  /*0460*/  FFMA R13, R8, R13, R15 ;  /* 0x0000000d080d7223 */ /* 0x002fc6000000000f */
[----:B------:R-:W0:Y:S01]  /*0470*/  LDS R8, [R22+0x1c0] ;  /* 0x0001c00016087984 */ /* 0x000e220000000800 */
[----:B---3--:R-:W-:-:S03]  /*0480*/  FFMA R32, R32, R9, R13 ;  /* 0x0000000920207223 */ /* 0x008fc6000000000d */
[----:B------:R-:W-:Y:S04]  /*0490*/  LDS R9, [R22+0x200] ;  /* 0x0002000016097984 */ /* 0x000fe80000000800 */
[----:B------:R-:W1:Y:S01]  /*04a0*/  LDS.128 R12, [R7+0x20] ;  /* 0x00002000070c7984 */ /* 0x000e620000000c00 */
[----:B----4-:R-:W-:-:S03]  /*04b0*/  FFMA R31, R31, R10, R32 ;  /* 0x0000000a1f1f7223 */ /* 0x010fc60000000020 */
[----:B------:R-:W2:Y:S04]  /*04c0*/  LDS R32, [R22+0x280] ;  /* 0x0002800016207984 */ /* 0x000ea80000000800 */
[----:B------:R-:W3:Y:S01]  /*04d0*/  LDS R10, [R22+0x2c0] ;  /* 0x0002c000160a7984 */ /* 0x000ee20000000800 */
[----:B0-----:R-:W-:-:S03]  /*04e0*/  FFMA R11, R8, R11, R31 ;  /* 0x0000000b080b7223 */ /* 0x001fc6000000001f */
[----:B------:R-:W-:Y:S01]  /*04f0*/  LDS R31, [R22+0x380] ;  /* 0x00038000161f7984 */ /* 0x000fe20000000800 */
[----:B-1----:R-:W-:-:S03]  /*0500*/  FFMA R12, R12, R9, R11 ;  /* 0x000000090c0c7223 */ /* 0x002fc6000000000b */
[----:B------:R-:W-:Y:S01]  /*0510*/  LDS R9, [R22+0x300] ;  /* 0x0003000016097984 */ /* 0x000fe20000000800 */
[----:B------:R-:W-:-:S04]  /*0520*/  FFMA R13, R33, R13, R12 ;  /* 0x0000000d210d7223 */ /* 0x000fc8000000000c */
[----:B--2---:R-:W-:-:S04]  /*0530*/  FFMA R13, R32, R14, R13 ;  /* 0x0000000e200d7223 */ /* 0x004fc8000000000d */
[----:B---3--:R-:W-:Y:S02]  /*0540*/  FFMA R11, R10, R15, R13 ;  /* 0x0000000f0a0b7223 */ /* 0x008fe4000000000d */
[----:B------:R-:W0:Y:S01]  /*0550*/  LDS.128 R12, [R7+0x30] ;  /* 0x00003000070c7984 */ /* 0x000e220000000c00 */
[----:B------:R-:W-:Y:S01]  /*0560*/  IMAD.WIDE R32, R26, 0x4, R18 ;  /* 0x000000041a207825 */ /* 0x000fe200078e0212 */
[----:B------:R-:W-:Y:S06]  /*0570*/  BAR.SYNC.DEFER_BLOCKING 0x0 ;  /* 0x0000000000007b1d */ /* 0x000fec0000010000 */
[----:B------:R-:W2:Y:S04]  /*0580*/  LDG.E R33, desc[UR8][R32.64] ;  /* 0x0000000820217981 */ /* 0x000ea8000c1e1900 */
[----:B------:R-:W3:Y:S01]  /*0590*/  LDG.E R32, desc[UR8][R16.64+0x40] ;  /* 0x0000400810207981 */ /* 0x000ee2000c1e1900 */
[----:B0-----:R-:W-:-:S04]  /*05a0*/  FFMA R12, R12, R9, R11 ;  /* 0x000000090c0c7223 */ /* 0x001fc8000000000b */
[----:B------:R-:W-:-:S04]  /*05b0*/  FFMA R36, R37, R13, R12 ;  /* 0x0000000d25247223 */ /* 0x000fc8000000000c */
[----:B------:R-:W-:-:S04]  /*05c0*/  FFMA R31, R31, R14, R36 ;  /* 0x0000000e1f1f7223 */ /* 0x000fc80000000024 */
[----:B------:R-:W-:Y:S01]  /*05d0*/  FFMA R15, R34, R15, R31 ;  /* 0x0000000f220f7223 */ /* 0x000fe2000000001f */
[----:B---3--:R-:W-:Y:S04]  /*05e0*/  STS [R23], R32 ;  /* 0x0000002017007388 */ /* 0x008fe80000000800 */
[----:B--2---:R-:W-:Y:S01]  /*05f0*/  STS [R20], R33 ;  /* 0x0000002114007388 */ /* 0x004fe20000000800 */
[----:B------:R-:W-:Y:S06]  /*0600*/  BAR.SYNC.DEFER_BLOCKING 0x0 ;  /* 0x0000000000007b1d */ /* 0x000fec0000010000 */
[----:B------:R-:W-:Y:S04]  /*0610*/  LDS R35, [R22] ;  /* 0x0000000016237984 */ /* 0x000fe80000000800 */
[----:B------:R-:W0:Y:S04]  /*0620*/  LDS.128 R8, [R7] ;  /* 0x0000000007087984 */ /* 0x000e280000000c00 */
[----:B------:R-:W1:Y:S04]  /*0630*/  LDS R12, [R22+0x40] ;  /* 0x00004000160c7984 */ /* 0x000e680000000800 */
[----:B------:R-:W2:Y:S04]  /*0640*/  LDS R31, [R22+0x80] ;  /* 0x00008000161f7984 */ /* 0x000ea80000000800 */
[----:B------:R-:W-:Y:S04]  /*0650*/  LDS R32, [R22+0x140] ;  /* 0x0001400016207984 */ /* 0x000fe80000000800 */
[----:B------:R-:W-:Y:S04]  /*0660*/  LDS R33, [R22+0x180] ;  /* 0x0001800016217984 */ /* 0x000fe80000000800 */
[----:B------:R-:W-:Y:S01]  /*0670*/  LDS R37, [R22+0x340] ;  /* 0x0003400016257984 */ /* 0x000fe20000000800 */
[----:B0-----:R-:W-:-:S03]  /*0680*/  FFMA R15, R8, R35, R15 ;  /* 0x00000023080f7223 */ /* 0x001fc6000000000f */
[----:B------:R-:W0:Y:S01]  /*0690*/  LDS R8, [R22+0xc0] ;  /* 0x0000c00016087984 */ /* 0x000e220000000800 */
[----:B-1----:R-:W-:-:S03]  /*06a0*/  FFMA R34, R12, R9, R15 ;  /* 0x000000090c227223 */ /* 0x002fc6000000000f */
[----:B------:R-:W-:Y:S04]  /*06b0*/  LDS R9, [R22+0x100] ;  /* 0x0001000016097984 */ /* 0x000fe80000000800 */
[----:B------:R-:W1:Y:S01]  /*06c0*/  LDS.128 R12, [R7+0x10] ;  /* 0x00001000070c7984 */ /* 0x000e620000000c00 */
[----:B--2---:R-:W-:-:S03]  /*06d0*/  FFMA R31, R31, R10, R34 ;  /* 0x0000000a1f1f7223 */ /* 0x004fc60000000022 */
[----:B------:R-:W-:Y:S01]  /*06e0*/  LDS R34, [R22+0x3c0] ;  /* 0x0003c00016227984 */ /* 0x000fe20000000800 */
[----:B0-----:R-:W-:-:S03]  /*06f0*/  FFMA R11, R8, R11, R31 ;  /* 0x0000000b080b7223 */ /* 0x001fc6000000001f */
[----:B------:R-:W-:Y:S01]  /*0700*/  LDS R31, [R22+0x240] ;  /* 0x00024000161f7984 */ /* 0x000fe20000000800 */
[----:B-1----:R-:W-:-:S03]  /*0710*/  FFMA R9, R12, R9, R11 ;  /* 0x000000090c097223 */ /* 0x002fc6000000000b */
[----:B------:R-:W0:Y:S01]  /*0720*/  LDS R12, [R22+0x1c0] ;  /* 0x0001c000160c7984 */ /* 0x000e220000000800 */
[----:B------:R-:W-:-:S03]  /*0730*/  FFMA R32, R32, R13, R9 ;  /* 0x0000000d20207223 */ /* 0x000fc60000000009 */
[----:B------:R-:W-:Y:S04]  /*0740*/  LDS R13, [R22+0x200] ;  /* 0x00020000160d7984 */ /* 0x000fe80000000800 */
[----:B------:R-:W1:Y:S01]  /*0750*/  LDS.128 R8, [R7+0x20] ;  /* 0x0000200007087984 */ /* 0x000e620000000c00 */
[----:B------:R-:W-:-:S03]  /*0760*/  FFMA R33, R33, R14, R32 ;  /* 0x0000000e21217223 */ /* 0x000fc60000000020 */
[----:B------:R-:W2:Y:S04]  /*0770*/  LDS R32, [R22+0x280] ;  /* 0x0002800016207984 */ /* 0x000ea80000000800 */
[----:B------:R-:W3:Y:S01]  /*0780*/  LDS R14, [R22+0x2c0] ;  /* 0x0002c000160e7984 */ /* 0x000ee20000000800 */
[----:B0-----:R-:W-:-:S04]  /*0790*/  FFMA R15, R12, R15, R33 ;  /* 0x0000000f0c0f7223 */ /* 0x001fc80000000021 */
[----:B-1----:R-:W-:-:S04]  /*07a0*/  FFMA R8, R8, R13, R15 ;  /* 0x0000000d08087223 */ /* 0x002fc8000000000f */
[----:B------:R-:W-:Y:S02]  /*07b0*/  FFMA R9, R31, R9, R8 ;  /* 0x000000091f097223 */ /* 0x000fe40000000008 */
[----:B------:R-:W-:Y:S02]  /*07c0*/  LDS R31, [R22+0x380] ;  /* 0x00038000161f7984 */ /* 0x000fe40000000800 */
[----:B--2---:R-:W-:Y:S02]  /*07d0*/  FFMA R13, R32, R10, R9 ;  /* 0x0000000a200d7223 */ /* 0x004fe40000000009 */
[----:B------:R-:W-:Y:S02]  /*07e0*/  LDS R9, [R22+0x300] ;  /* 0x0003000016097984 */ /* 0x000fe40000000800 */
        /* <DEDUP_REMOVED lines=10> */
[----:B------:R-:W-:Y:S01]  /*0890*/  IMAD.WIDE R18, R30, 0x4, R18 ;  /* 0x000000041e127825 */ /* 0x000fe200078e0212 */
        /* <DEDUP_REMOVED lines=8> */
[----:B------:R-:W-:Y:S01]  /*0920*/  LDS R34, [R22+0x340] ;  /* 0x0003400016227984 */ /* 0x000fe20000000800 */
[----:B0-----:R-:W-:-:S03]  /*0930*/  FFMA R15, R8, R35, R15 ;  /* 0x00000023080f7223 */ /* 0x001fc6000000000f */
[----:B------:R-:W0:Y:S01]  /*0940*/  LDS R35, [R22+0xc0] ;  /* 0x0000c00016237984 */ /* 0x000e220000000800 */
[----:B-1----:R-:W-:-:S03]  /*0950*/  FFMA R32, R12, R9, R15 ;  /* 0x000000090c207223 */ /* 0x002fc6000000000f */
[----:B------:R-:W-:Y:S04]  /*0960*/  LDS R9, [R22+0x100] ;  /* 0x0001000016097984 */ /* 0x000fe80000000800 */
[----:B------:R-:W1:Y:S04]  /*0970*/  LDS.128 R12, [R7+0x10] ;  /* 0x00001000070c7984 */ /* 0x000e680000000c00 */
[----:B------:R-:W3:Y:S01]  /*0980*/  LDS R8, [R22+0x140] ;  /* 0x0001400016087984 */ /* 0x000ee20000000800 */
[----:B--2---:R-:W-:-:S03]  /*0990*/  FFMA R10, R31, R10, R32 ;  /* 0x0000000a1f0a7223 */ /* 0x004fc60000000020 */
[----:B------:R-:W2:Y:S01]  /*09a0*/  LDS R31, [R22+0x180] ;  /* 0x00018000161f7984 */ /* 0x000ea20000000800 */
[----:B0-----:R-:W-:-:S03]  /*09b0*/  FFMA R11, R35, R11, R10 ;  /* 0x0000000b230b7223 */ /* 0x001fc6000000000a */
[----:B------:R-:W-:Y:S01]  /*09c0*/  LDS R35, [R22+0x240] ;  /* 0x0002400016237984 */ /* 0x000fe20000000800 */
[----:B-1----:R-:W-:-:S03]  /*09d0*/  FFMA R9, R12, R9, R11 ;  /* 0x000000090c097223 */ /* 0x002fc6000000000b */
[----:B------:R-:W0:Y:S01]  /*09e0*/  LDS R12, [R22+0x1c0] ;  /* 0x0001c000160c7984 */ /* 0x000e220000000800 */
[----:B---3--:R-:W-:-:S03]  /*09f0*/  FFMA R32, R8, R13, R9 ;  /* 0x0000000d08207223 */ /* 0x008fc60000000009 */
[----:B------:R-:W1:Y:S04]  /*0a00*/  LDS.128 R8, [R7+0x20] ;  /* 0x0000200007087984 */ /* 0x000e680000000c00 */
[----:B------:R-:W3:Y:S01]  /*0a10*/  LDS R13, [R22+0x280] ;  /* 0x00028000160d7984 */ /* 0x000ee20000000800 */
[----:B--2---:R-:W-:-:S03]  /*0a20*/  FFMA R31, R31, R14, R32 ;  /* 0x0000000e1f1f7223 */ /* 0x004fc60000000020 */
[----:B------:R-:W-:Y:S01]  /*0a30*/  LDS R32, [R22+0x3c0] ;  /* 0x0003c00016207984 */ /* 0x000fe20000000800 */
[----:B0-----:R-:W-:-:S04]  /*0a40*/  FFMA R15, R12, R15, R31 ;  /* 0x0000000f0c0f7223 */ /* 0x001fc8000000001f */
[----:B-1----:R-:W-:Y:S02]  /*0a50*/  FFMA R8, R8, R33, R15 ;  /* 0x0000002108087223 */ /* 0x002fe4000000000f */
[----:B------:R-:W-:Y:S02]  /*0a60*/  LDS R33, [R22+0x380] ;  /* 0x0003800016217984 */ /* 0x000fe40000000800 */
[----:B------:R-:W-:Y:S02]  /*0a70*/  FFMA R12, R35, R9, R8 ;  /* 0x00000009230c7223 */ /* 0x000fe40000000008 */
[----:B------:R-:W0:Y:S02]  /*0a80*/  LDS R8, [R22+0x2c0] ;  /* 0x0002c00016087984 */ /* 0x000e240000000800 */
[----:B---3--:R-:W-:Y:S02]  /*0a90*/  FFMA R9, R13, R10, R12 ;  /* 0x0000000a0d097223 */ /* 0x008fe4000000000c */
[----:B------:R-:W-:Y:S04]  /*0aa0*/  LDS R35, [R22+0x300] ;  /* 0x0003000016237984 */ /* 0x000fe80000000800 */
[----:B------:R-:W1:Y:S01]  /*0ab0*/  LDS.128 R12, [R7+0x30] ;  /* 0x00003000070c7984 */ /* 0x000e620000000c00 */
[----:B------:R-:W-:Y:S06]  /*0ac0*/  BAR.SYNC.DEFER_BLOCKING 0x0 ;  /* 0x0000000000007b1d */ /* 0x000fec0000010000 */
[----:B------:R0:W2:Y:S04]  /*0ad0*/  LDG.E R16, desc[UR8][R16.64+0xc0] ;  /* 0x0000c00810107981 */ /* 0x0000a8000c1e1900 */
[----:B------:R-:W3:Y:S01]  /*0ae0*/  LDG.E R19, desc[UR8][R18.64] ;  /* 0x0000000812137981 */ /* 0x000ee2000c1e1900 */
[----:B0-----:R-:W-:-:S04]  /*0af0*/  FFMA R17, R8, R11, R9 ;  /* 0x0000000b08117223 */ /* 0x001fc80000000009 */
[----:B-1----:R-:W-:-:S04]  /*0b00*/  FFMA R35, R12, R35, R17 ;  /* 0x000000230c237223 */ /* 0x002fc80000000011 */
[----:B------:R-:W-:-:S04]  /*0b10*/  FFMA R34, R34, R13, R35 ;  /* 0x0000000d22227223 */ /* 0x000fc80000000023 */
[----:B------:R-:W-:-:S04]  /*0b20*/  FFMA R33, R33, R14, R34 ;  /* 0x0000000e21217223 */ /* 0x000fc80000000022 */
[----:B------:R-:W-:Y:S01]  /*0b30*/  FFMA R17, R32, R15, R33 ;  /* 0x0000000f20117223 */ /* 0x000fe20000000021 */
[----:B------:R-:W-:-:S04]  /*0b40*/  IADD3 R25, PT, PT, R25, 0x4, RZ ;  /* 0x0000000419197810 */ /* 0x000fc80007ffe0ff */
[----:B------:R-:W-:Y:S02]  /*0b50*/  ISETP.NE.AND P0, PT, R25, RZ, PT ;  /* 0x000000ff1900720c */ /* 0x000fe40003f05270 */
[----:B------:R-:W-:Y:S02]  /*0b60*/  IADD3 R27, PT, PT, R27, 0x40, RZ ;  /* 0x000000401b1b7810 */ /* 0x000fe40007ffe0ff */
[C---:B------:R-:W-:Y:S02]  /*0b70*/  LEA R30, R5.reuse, R30, 0x6 ;  /* 0x0000001e051e7211 */ /* 0x040fe400078e30ff */
[C---:B------:R-:W-:Y:S02]  /*0b80*/  LEA R28, R5.reuse, R28, 0x6 ;  /* 0x0000001c051c7211 */ /* 0x040fe400078e30ff */
[C---:B------:R-:W-:Y:S02]  /*0b90*/  LEA R26, R5.reuse, R26, 0x6 ;  /* 0x0000001a051a7211 */ /* 0x040fe400078e30ff */
[----:B------:R-:W-:Y:S01]  /*0ba0*/  LEA R24, R5, R24, 0x6 ;  /* 0x0000001805187211 */ /* 0x000fe200078e30ff */
[----:B--2---:R-:W-:Y:S04]  /*0bb0*/  STS [R23], R16 ;  /* 0x0000001017007388 */ /* 0x004fe80000000800 */
[----:B---3--:R-:W-:Y:S01]  /*0bc0*/  STS [R20], R19 ;  /* 0x0000001314007388 */ /* 0x008fe20000000800 */
[----:B------:R-:W-:Y:S06]  /*0bd0*/  BAR.SYNC.DEFER_BLOCKING 0x0 ;  /* 0x0000000000007b1d */ /* 0x000fec0000010000 */
[----:B------:R-:W-:Y:S04]  /*0be0*/  LDS R31, [R22] ;  /* 0x00000000161f7984 */ /* 0x000fe80000000800 */
[----:B------:R-:W0:Y:S04]  /*0bf0*/  LDS.128 R8, [R7] ;  /* 0x0000000007087984 */ /* 0x000e280000000c00 */
[----:B------:R-:W1:Y:S04]  /*0c00*/  LDS R36, [R22+0x40] ;  /* 0x0000400016247984 */ /* 0x000e680000000800 */
[----:B------:R-:W2:Y:S04]  /*0c10*/  LDS R37, [R22+0x80] ;  /* 0x0000800016257984 */ /* 0x000ea80000000800 */
[----:B------:R-:W3:Y:S04]  /*0c20*/  LDS R34, [R22+0xc0] ;  /* 0x0000c00016227984 */ /* 0x000ee80000000800 */
[----:B------:R-:W-:Y:S04]  /*0c30*/  LDS R33, [R22+0x100] ;  /* 0x0001000016217984 */ /* 0x000fe80000000800 */
[----:B------:R-:W4:Y:S04]  /*0c40*/  LDS.128 R12, [R7+0x10] ;  /* 0x00001000070c7984 */ /* 0x000f280000000c00 */
[----:B------:R-:W5:Y:S04]  /*0c50*/  LDS R32, [R22+0x140] ;  /* 0x0001400016207984 */ /* 0x000f680000000800 */
[----:B------:R-:W5:Y:S01]  /*0c60*/  LDS R35, [R22+0x180] ;  /* 0x0001800016237984 */ /* 0x000f620000000800 */
[----:B0-----:R-:W-:-:S03]  /*0c70*/  FFMA R17, R8, R31, R17 ;  /* 0x0000001f08117223 */ /* 0x001fc60000000011 */
[----:B------:R-:W0:Y:S01]  /*0c80*/  LDS R8, [R22+0x1c0] ;  /* 0x0001c00016087984 */ /* 0x000e220000000800 */
[----:B-1----:R-:W-:-:S03]  /*0c90*/  FFMA R36, R36, R9, R17 ;  /* 0x0000000924247223 */ /* 0x002fc60000000011 */
[----:B------:R-:W-:Y:S04]  /*0ca0*/  LDS R31, [R22+0x200] ;  /* 0x00020000161f7984 */ /* 0x000fe80000000800 */
[----:B------:R-:W1:Y:S01]  /*0cb0*/  LDS.128 R16, [R7+0x20] ;  /* 0x0000200007107984 */ /* 0x000e620000000c00 */
[----:B--2---:R-:W-:-:S04]  /*0cc0*/  FFMA R37, R37, R10, R36 ;  /* 0x0000000a25257223 */ /* 0x004fc80000000024 */
[----:B---3--:R-:W-:-:S04]  /*0cd0*/  FFMA R11, R34, R11, R37 ;  /* 0x0000000b220b7223 */ /* 0x008fc80000000025 */
[----:B----4-:R-:W-:Y:S02]  /*0ce0*/  FFMA R11, R12, R33, R11 ;  /* 0x000000210c0b7223 */ /* 0x010fe4000000000b */
[----:B------:R-:W2:Y:S02]  /*0cf0*/  LDS R12, [R22+0x240] ;  /* 0x00024000160c7984 */ /* 0x000ea40000000800 */
[----:B-----5:R-:W-:Y:S02]  /*0d00*/  FFMA R32, R32, R13, R11 ;  /* 0x0000000d20207223 */ /* 0x020fe4000000000b */
[----:B------:R-:W3:Y:S02]  /*0d10*/  LDS R13, [R22+0x280] ;  /* 0x00028000160d7984 */ /* 0x000ee40000000800 */
[----:B------:R-:W-:Y:S02]  /*0d20*/  FFMA R35, R35, R14, R32 ;  /* 0x0000000e23237223 */ /* 0x000fe40000000020 */
[----:B------:R-:W4:Y:S04]  /*0d30*/  LDS R14, [R22+0x2c0] ;  /* 0x0002c000160e7984 */ /* 0x000f280000000800 */
[----:B------:R-:W-:Y:S01]  /*0d40*/  LDS R32, [R22+0x340] ;  /* 0x0003400016207984 */ /* 0x000fe20000000800 */
[----:B0-----:R-:W-:-:S03]  /*0d50*/  FFMA R35, R8, R15, R35 ;  /* 0x0000000f08237223 */ /* 0x001fc60000000023 */
[----:B------:R-:W-:Y:S04]  /*0d60*/  LDS R15, [R22+0x300] ;  /* 0x00030000160f7984 */ /* 0x000fe80000000800 */
[----:B------:R-:W0:Y:S01]  /*0d70*/  LDS.128 R8, [R7+0x30] ;  /* 0x0000300007087984 */ /* 0x000e220000000c00 */
[----:B-1----:R-:W-:-:S03]  /*0d80*/  FFMA R35, R16, R31, R35 ;  /* 0x0000001f10237223 */ /* 0x002fc60000000023 */
[----:B------:R-:W1:Y:S04]  /*0d90*/  LDS R31, [R22+0x380] ;  /* 0x00038000161f7984 */ /* 0x000e680000000800 */
[----:B------:R-:W5:Y:S01]  /*0da0*/  LDS R16, [R22+0x3c0] ;  /* 0x0003c00016107984 */ /* 0x000f620000000800 */
[----:B--2---:R-:W-:-:S04]  /*0db0*/  FFMA R12, R12, R17, R35 ;  /* 0x000000110c0c7223 */ /* 0x004fc80000000023 */
[----:B---3--:R-:W-:-:S04]  /*0dc0*/  FFMA R13, R13, R18, R12 ;  /* 0x000000120d0d7223 */ /* 0x008fc8000000000c */
[----:B----4-:R-:W-:-:S04]  /*0dd0*/  FFMA R13, R14, R19, R13 ;  /* 0x000000130e0d7223 */ /* 0x010fc8000000000d */
[----:B0-----:R-:W-:-:S04]  /*0de0*/  FFMA R13, R8, R15, R13 ;  /* 0x0000000f080d7223 */ /* 0x001fc8000000000d */
[----:B------:R-:W-:-:S04]  /*0df0*/  FFMA R32, R32, R9, R13 ;  /* 0x0000000920207223 */ /* 0x000fc8000000000d */
[----:B-1----:R-:W-:-:S04]  /*0e00*/  FFMA R31, R31, R10, R32 ;  /* 0x0000000a1f1f7223 */ /* 0x002fc80000000020 */
[----:B-----5:R-:W-:Y:S01]  /*0e10*/  FFMA R31, R16, R11, R31 ;  /* 0x0000000b101f7223 */ /* 0x020fe2000000001f */
[----:B------:R-:W-:Y:S06]  /*0e20*/  BAR.SYNC.DEFER_BLOCKING 0x0 ;  /* 0x0000000000007b1d */ /* 0x000fec0000010000 */
[----:B------:R-:W-:Y:S05]  /*0e30*/  @P0 BRA `(.L_x_2) ;  /* 0xfffffff400240947 */ /* 0x000fea000383ffff */
.L_x_1:
[----:B------:R-:W-:-:S13]  /*0e40*/  LOP3.LUT P0, R8, R29, 0x3, RZ, 0xc0, !PT ;  /* 0x000000031d087812 */ /* 0x000fda000780c0ff */
[----:B------:R-:W-:Y:S05]  /*0e50*/  @!P0 BRA `(.L_x_0) ;  /* 0x00000008007c8947 */ /* 0x000fea0003800000 */
[----:B------:R-:W-:Y:S02]  /*0e60*/  ISETP.NE.AND P0, PT, R8, 0x1, PT ;  /* 0x000000010800780c */ /* 0x000fe40003f05270 */
[----:B------:R-:W-:-:S04]  /*0e70*/  LOP3.LUT R29, R29, 0x1, RZ, 0xc0, !PT ;  /* 0x000000011d1d7812 */ /* 0x000fc800078ec0ff */
[----:B------:R-:W-:-:S07]  /*0e80*/  ISETP.NE.U32.AND P1, PT, R29, 0x1, PT ;  /* 0x000000011d00780c */ /* 0x000fce0003f25070 */
[----:B------:R-:W-:Y:S06]  /*0e90*/  @!P0 BRA `(.L_x_3) ;  /* 0x0000000400908947 */ /* 0x000fec0003800000 */
[----:B------:R-:W0:Y:S01]  /*0ea0*/  LDC.64 R22, c[0x0][0x388] ;  /* 0x0000e200ff167b82 */ /* 0x000e220000000a00 */
[C---:B------:R-:W-:Y:S02]  /*0eb0*/  LEA R18, R0.reuse, R3, 0x4 ;  /* 0x0000000300127211 */ /* 0x040fe400078e20ff */
[----:B------:R-:W-:-:S03]  /*0ec0*/  LEA R9, R0, R21, 0x4 ;  /* 0x0000001500097211 */ /* 0x000fc600078e20ff */
[----:B------:R-:W-:Y:S02]  /*0ed0*/  IMAD R13, R18, R5, R4 ;  /* 0x00000005120d7224 */ /* 0x000fe400078e0204 */
[----:B------:R-:W1:Y:S01]  /*0ee0*/  LDC.64 R16, c[0x0][0x390] ;  /* 0x0000e400ff107b82 */ /* 0x000e620000000a00 */
[----:B0-----:R-:W-:-:S05]  /*0ef0*/  IMAD.WIDE R22, R9, 0x4, R22 ;  /* 0x0000000409167825 */ /* 0x001fca00078e0216 */
[----:B------:R-:W2:Y:S01]  /*0f00*/  LDG.E R19, desc[UR8][R22.64] ;  /* 0x0000000816137981 */ /* 0x000ea2000c1e1900 */
[----:B-1----:R-:W-:-:S05]  /*0f10*/  IMAD.WIDE R12, R13, 0x4, R16 ;  /* 0x000000040d0c7825 */ /* 0x002fca00078e0210 */
[----:B------:R-:W3:Y:S01]  /*0f20*/  LDG.E R25, desc[UR8][R12.64] ;  /* 0x000000080c197981 */ /* 0x000ee2000c1e1900 */
[----:B------:R-:W-:-:S04]  /*0f30*/  UIADD3 UR5, UPT, UPT, UR4, 0x400, URZ ;  /* 0x0000040004057890 */ /* 0x000fc8000fffe0ff */
[----:B------:R-:W-:Y:S01]  /*0f40*/  ULEA UR5, UR6, UR5, 0x18 ;  /* 0x0000000506057291 */ /* 0x000fe2000f8ec0ff */
[----:B------:R-:W-:-:S05]  /*0f50*/  LEA R30, R2, R7, 0x2 ;  /* 0x00000007021e7211 */ /* 0x000fca00078e10ff */
[----:B------:R-:W-:-:S04]  /*0f60*/  LEA R20, R2, UR5, 0x2 ;  /* 0x0000000502147c11 */ /* 0x000fc8000f8e10ff */
[----:B------:R-:W-:Y:S02]  /*0f70*/  LEA R32, R3, R20, 0x6 ;  /* 0x0000001403207211 */ /* 0x000fe400078e30ff */
[----:B------:R-:W-:Y:S01]  /*0f80*/  IADD3 R18, PT, PT, R18, 0x10, RZ ;  /* 0x0000001012127810 */ /* 0x000fe20007ffe0ff */
        /* <DEDUP_REMOVED lines=11> */
[----:B------:R-:W5:Y:S04]  /*1040*/  LDS R19, [R20+0x180] ;  /* 0x0001800014137984 */ /* 0x000f680000000800 */
[----:B------:R-:W5:Y:S04]  /*1050*/  LDS R24, [R20+0x1c0] ;  /* 0x0001c00014187984 */ /* 0x000f680000000800 */
[----:B------:R-:W-:Y:S01]  /*1060*/  LDS R36, [R20+0x240] ;  /* 0x0002400014247984 */ /* 0x000fe20000000800 */
[----:B0-----:R-:W-:-:S03]  /*1070*/  FFMA R8, R8, R27, R31 ;  /* 0x0000001b08087223 */ /* 0x001fc6000000001f */
[----:B------:R-:W-:Y:S01]  /*1080*/  LDS R27, [R20+0x200] ;  /* 0x00020000141b7984 */ /* 0x000fe20000000800 */
[----:B-1----:R-:W-:-:S03]  /*1090*/  FFMA R9, R29, R9, R8 ;  /* 0x000000091d097223 */ /* 0x002fc60000000008 */
[----:B------:R-:W-:Y:S01]  /*10a0*/  LDS R29, [R20+0x300] ;  /* 0x00030000141d7984 */ /* 0x000fe20000000800 */
[----:B--2---:R-:W-:-:S03]  /*10b0*/  FFMA R10, R28, R10, R9 ;  /* 0x0000000a1c0a7223 */ /* 0x004fc60000000009 */
[----:B------:R-:W-:Y:S01]  /*10c0*/  LDS R31, [R20+0x380] ;  /* 0x00038000141f7984 */ /* 0x000fe20000000800 */
[----:B---3--:R-:W-:-:S03]  /*10d0*/  FFMA R11, R33, R11, R10 ;  /* 0x0000000b210b7223 */ /* 0x008fc6000000000a */
[----:B------:R-:W-:Y:S04]  /*10e0*/  LDS R33, [R20+0x280] ;  /* 0x0002800014217984 */ /* 0x000fe80000000800 */
[----:B------:R-:W-:Y:S01]  /*10f0*/  LDS R28, [R20+0x3c0] ;  /* 0x0003c000141c7984 */ /* 0x000fe20000000800 */
[----:B----4-:R-:W-:-:S03]  /*1100*/  FFMA R11, R12, R34, R11 ;  /* 0x000000220c0b7223 */ /* 0x010fc6000000000b */
[----:B------:R-:W-:Y:S01]  /*1110*/  LDS R34, [R20+0x2c0] ;  /* 0x0002c00014227984 */ /* 0x000fe20000000800 */
[----:B-----5:R-:W-:Y:S01]  /*1120*/  FFMA R26, R26, R13, R11 ;  /* 0x0000000d1a1a7223 */ /* 0x020fe2000000000b */
[----:B------:R-:W-:Y:S02]  /*1130*/  IMAD R13, R18, R5, R4 ;  /* 0x00000005120d7224 */ /* 0x000fe400078e0204 */
[----:B------:R-:W0:Y:S01]  /*1140*/  LDS.128 R8, [R7+0x20] ;  /* 0x0000200007087984 */ /* 0x000e220000000c00 */
[----:B------:R-:W-:Y:S01]  /*1150*/  FFMA R19, R19, R14, R26 ;  /* 0x0000000e13137223 */ /* 0x000fe2000000001a */
[----:B------:R-:W-:Y:S02]  /*1160*/  IMAD.WIDE R12, R13, 0x4, R16 ;  /* 0x000000040d0c7825 */ /* 0x000fe400078e0210 */
[----:B------:R-:W-:Y:S02]  /*1170*/  LDS R26, [R20+0x340] ;  /* 0x00034000141a7984 */ /* 0x000fe40000000800 */
[----:B------:R-:W-:-:S02]  /*1180*/  FFMA R35, R24, R15, R19 ;  /* 0x0000000f18237223 */ /* 0x000fc40000000013 */
[----:B------:R-:W1:Y:S01]  /*1190*/  LDS.128 R16, [R7+0x30] ;  /* 0x0000300007107984 */ /* 0x000e620000000c00 */
[----:B------:R-:W-:Y:S06]  /*11a0*/  BAR.SYNC.DEFER_BLOCKING 0x0 ;  /* 0x0000000000007b1d */ /* 0x000fec0000010000 */
[----:B------:R-:W2:Y:S04]  /*11b0*/  LDG.E R23, desc[UR8][R22.64+0x40] ;  /* 0x0000400816177981 */ /* 0x000ea8000c1e1900 */
[----:B------:R-:W3:Y:S01]  /*11c0*/  LDG.E R37, desc[UR8][R12.64] ;  /* 0x000000080c257981 */ /* 0x000ee2000c1e1900 */
[----:B0-----:R-:W-:-:S04]  /*11d0*/  FFMA R35, R8, R27, R35 ;  /* 0x0000001b08237223 */ /* 0x001fc80000000023 */
[----:B------:R-:W-:-:S04]  /*11e0*/  FFMA R36, R36, R9, R35 ;  /* 0x0000000924247223 */ /* 0x000fc80000000023 */
[----:B------:R-:W-:-:S04]  /*11f0*/  FFMA R33, R33, R10, R36 ;  /* 0x0000000a21217223 */ /* 0x000fc80000000024 */
[----:B------:R-:W-:-:S04]  /*1200*/  FFMA R33, R34, R11, R33 ;  /* 0x0000000b22217223 */ /* 0x000fc80000000021 */
[----:B-1----:R-:W-:-:S04]  /*1210*/  FFMA R29, R16, R29, R33 ;  /* 0x0000001d101d7223 */ /* 0x002fc80000000021 */
[----:B------:R-:W-:-:S04]  /*1220*/  FFMA R26, R26, R17, R29 ;  /* 0x000000111a1a7223 */ /* 0x000fc8000000001d */
[----:B------:R-:W-:-:S04]  /*1230*/  FFMA R31, R31, R18, R26 ;  /* 0x000000121f1f7223 */ /* 0x000fc8000000001a */
[----:B------:R-:W-:Y:S01]  /*1240*/  FFMA R33, R28, R19, R31 ;  /* 0x000000131c217223 */ /* 0x000fe2000000001f */
        /* <DEDUP_REMOVED lines=14> */
[----:B------:R-:W-:Y:S04]  /*1330*/  LDS R31, [R20+0x200] ;  /* 0x00020000141f7984 */ /* 0x000fe80000000800 */
[----:B------:R-:W5:Y:S01]  /*1340*/  LDS.128 R16, [R7+0x20] ;  /* 0x0000200007107984 */ /* 0x000f620000000c00 */
[----:B0-----:R-:W-:-:S03]  /*1350*/  FFMA R25, R12, R25, R33 ;  /* 0x000000190c197223 */ /* 0x001fc60000000021 */
[----:B------:R-:W0:Y:S01]  /*1360*/  LDS R28, [R20+0x240] ;  /* 0x00024000141c7984 */ /* 0x000e220000000800 */
[----:B-1----:R-:W-:-:S03]  /*1370*/  FFMA R24, R24, R13, R25 ;  /* 0x0000000d18187223 */ /* 0x002fc60000000019 */
[----:B------:R-:W1:Y:S01]  /*1380*/  LDS R25, [R20+0x280] ;  /* 0x0002800014197984 */ /* 0x000e620000000800 */
[----:B--2---:R-:W-:-:S03]  /*1390*/  FFMA R27, R27, R14, R24 ;  /* 0x0000000e1b1b7223 */ /* 0x004fc60000000018 */
[----:B------:R-:W2:Y:S01]  /*13a0*/  LDS R24, [R20+0x2c0] ;  /* 0x0002c00014187984 */ /* 0x000ea20000000800 */
[----:B---3--:R-:W-:-:S03]  /*13b0*/  FFMA R33, R22, R15, R27 ;  /* 0x0000000f16217223 */ /* 0x008fc6000000001b */
[----:B------:R-:W-:Y:S04]  /*13c0*/  LDS R27, [R20+0x300] ;  /* 0x00030000141b7984 */ /* 0x000fe80000000800 */
[----:B------:R-:W3:Y:S01]  /*13d0*/  LDS.128 R12, [R7+0x30] ;  /* 0x00003000070c7984 */ /* 0x000ee20000000c00 */
[----:B----4-:R-:W-:-:S03]  /*13e0*/  FFMA R33, R8, R23, R33 ;  /* 0x0000001708217223 */ /* 0x010fc60000000021 */
[----:B------:R-:W4:Y:S04]  /*13f0*/  LDS R22, [R20+0x340] ;  /* 0x0003400014167984 */ /* 0x000f280000000800 */
[----:B------:R-:W4:Y:S01]  /*1400*/  LDS R23, [R20+0x380] ;  /* 0x0003800014177984 */ /* 0x000f220000000800 */
[----:B-----5:R-:W-:-:S03]  /*1410*/  FFMA R30, R30, R9, R33 ;  /* 0x000000091e1e7223 */ /* 0x020fc60000000021 */
[----:B------:R-:W5:Y:S01]  /*1420*/  LDS R8, [R20+0x3c0] ;  /* 0x0003c00014087984 */ /* 0x000f620000000800 */
[----:B------:R-:W-:-:S04]  /*1430*/  FFMA R29, R29, R10, R30 ;  /* 0x0000000a1d1d7223 */ /* 0x000fc8000000001e */
[----:B------:R-:W-:-:S04]  /*1440*/  FFMA R11, R26, R11, R29 ;  /* 0x0000000b1a0b7223 */ /* 0x000fc8000000001d */
[----:B------:R-:W-:-:S04]  /*1450*/  FFMA R11, R16, R31, R11 ;  /* 0x0000001f100b7223 */ /* 0x000fc8000000000b */
[----:B0-----:R-:W-:-:S04]  /*1460*/  FFMA R28, R28, R17, R11 ;  /* 0x000000111c1c7223 */ /* 0x001fc8000000000b */
[----:B-1----:R-:W-:-:S04]  /*1470*/  FFMA R25, R25, R18, R28 ;  /* 0x0000001219197223 */ /* 0x002fc8000000001c */
[----:B--2---:R-:W-:-:S04]  /*1480*/  FFMA R19, R24, R19, R25 ;  /* 0x0000001318137223 */ /* 0x004fc80000000019 */
[----:B---3--:R-:W-:-:S04]  /*1490*/  FFMA R19, R12, R27, R19 ;  /* 0x0000001b0c137223 */ /* 0x008fc80000000013 */
[----:B----4-:R-:W-:-:S04]  /*14a0*/  FFMA R22, R22, R13, R19 ;  /* 0x0000000d16167223 */ /* 0x010fc80000000013 */
[----:B------:R-:W-:-:S04]  /*14b0*/  FFMA R23, R23, R14, R22 ;  /* 0x0000000e17177223 */ /* 0x000fc80000000016 */
[----:B-----5:R-:W-:Y:S01]  /*14c0*/  FFMA R31, R8, R15, R23 ;  /* 0x0000000f081f7223 */ /* 0x020fe20000000017 */
[----:B------:R-:W-:Y:S06]  /*14d0*/  BAR.SYNC.DEFER_BLOCKING 0x0 ;  /* 0x0000000000007b1d */ /* 0x000fec0000010000 */
.L_x_3:
[----:B------:R-:W-:Y:S05]  /*14e0*/  @P1 BRA `(.L_x_0) ;  /* 0x0000000000d81947 */ /* 0x000fea0003800000 */
[----:B------:R-:W0:Y:S01]  /*14f0*/  LDC.64 R8, c[0x0][0x388] ;  /* 0x0000e200ff087b82 */ /* 0x000e220000000a00 */
[C---:B------:R-:W-:Y:S02]  /*1500*/  LEA R10, R0.reuse, R3, 0x4 ;  /* 0x00000003000a7211 */ /* 0x040fe400078e20ff */
[----:B------:R-:W-:-:S03]  /*1510*/  LEA R21, R0, R21, 0x4 ;  /* 0x0000001500157211 */ /* 0x000fc600078e20ff */
[----:B------:R-:W-:Y:S02]  /*1520*/  IMAD R11, R10, R5, R4 ;  /* 0x000000050a0b7224 */ /* 0x000fe400078e0204 */
[----:B------:R-:W1:Y:S01]  /*1530*/  LDC.64 R12, c[0x0][0x390] ;  /* 0x0000e400ff0c7b82 */ /* 0x000e620000000a00 */
[----:B0-----:R-:W-:-:S05]  /*1540*/  IMAD.WIDE R8, R21, 0x4, R8 ;  /* 0x0000000415087825 */ /* 0x001fca00078e0208 */
[----:B------:R-:W2:Y:S01]  /*1550*/  LDG.E R14, desc[UR8][R8.64] ;  /* 0x00000008080e7981 */ /* 0x000ea2000c1e1900 */
[----:B-1----:R-:W-:-:S06]  /*1560*/  IMAD.WIDE R12, R11, 0x4, R12 ;  /* 0x000000040b0c7825 */ /* 0x002fcc00078e020c */
[----:B------:R-:W3:Y:S01]  /*1570*/  LDG.E R12, desc[UR8][R12.64] ;  /* 0x000000080c0c7981 */ /* 0x000ee2000c1e1900 */
[----:B------:R-:W-:-:S04]  /*1580*/  UIADD3 UR4, UPT, UPT, UR4, 0x400, URZ ;  /* 0x0000040004047890 */ /* 0x000fc8000fffe0ff */
[----:B------:R-:W-:Y:S01]  /*1590*/  ULEA UR4, UR6, UR4, 0x18 ;  /* 0x0000000406047291 */ /* 0x000fe2000f8ec0ff */
[----:B------:R-:W-:-:S05]  /*15a0*/  LEA R15, R2, R7, 0x2 ;  /* 0x00000007020f7211 */ /* 0x000fca00078e10ff */
[----:B------:R-:W-:-:S04]  /*15b0*/  LEA R0, R2, UR4, 0x2 ;  /* 0x0000000402007c11 */ /* 0x000fc8000f8e10ff */
        /* <DEDUP_REMOVED lines=26> */
[----:B------:R-:W4:Y:S01]  /*1760*/  LDS R10, [R0+0x340] ;  /* 0x00034000000a7984 */ /* 0x000f220000000800 */
[----:B-----5:R-:W-:-:S03]  /*1770*/  FFMA R2, R2, R17, R3 ;  /* 0x0000001102027223 */ /* 0x020fc60000000003 */
[----:B------:R-:W5:Y:S04]  /*1780*/  LDS R16, [R0+0x380] ;  /* 0x0003800000107984 */ /* 0x000f680000000800 */
        /* <DEDUP_REMOVED lines=9> */
[----:B-----5:R-:W-:-:S04]  /*1820*/  FFMA R16, R16, R30, R9 ;  /* 0x0000001e10107223 */ /* 0x020fc80000000009 */
[----:B------:R-:W-:Y:S01]  /*1830*/  FFMA R31, R3, R31, R16 ;  /* 0x0000001f031f7223 */ /* 0x000fe20000000010 */
[----:B------:R-:W-:Y:S06]  /*1840*/  BAR.SYNC.DEFER_BLOCKING 0x0 ;  /* 0x0000000000007b1d */ /* 0x000fec0000010000 */
.L_x_0:
[----:B------:R-:W0:Y:S01]  /*1850*/  LDC.64 R2, c[0x0][0x380] ;  /* 0x0000e000ff027b82 */ /* 0x000e220000000a00 */
[----:B------:R-:W-:-:S04]  /*1860*/  IMAD R5, R6, R5, R4 ;  /* 0x0000000506057224 */ /* 0x000fc800078e0204 */
[----:B0-----:R-:W-:-:S05]  /*1870*/  IMAD.WIDE R2, R5, 0x4, R2 ;  /* 0x0000000405027825 */ /* 0x001fca00078e0202 */
[----:B------:R-:W-:Y:S01]  /*1880*/  STG.E desc[UR8][R2.64], R31 ;  /* 0x0000001f02007986 */ /* 0x000fe2000c101908 */
[----:B------:R-:W-:Y:S05]  /*1890*/  EXIT ;  /* 0x000000000000794d */ /* 0x000fea0003800000 */
.L_x_4:
[----:B------:R-:W-:-:S00]  /*18a0*/  BRA `(.L_x_4) ;  /* 0xfffffffc00fc7947 */ /* 0x000fc0000383ffff */
[----:B------:R-:W-:-:S00]  /*18b0*/  NOP ;  /* 0x0000000000007918 */ /* 0x000fc00000000000 */
        /* <DEDUP_REMOVED lines=12> */
.L_x_5:


//--------------------- .nv.shared._Z15matrixMulSharedPfPKfS1_i --------------------------
	.section	.nv.shared._Z15matrixMulSharedPfPKfS1_i,"aw",@nobits
	.sectionflags	@""
	.align	4
.nv.shared._Z15matrixMulSharedPfPKfS1_i:
	.zero		3072


//--------------------- .nv.shared.reserved.0     --------------------------
	.section	.nv.shared.reserved.0,"aw",@nobits
	.weak		__nv_reservedSMEM_offset_0_alias
	.size		__nv_reservedSMEM_offset_0_alias, 0, 64
	.other		__nv_reservedSMEM_offset_0_alias,@"STO_CUDA_RESERVED_SHARED STV_DEFAULT"
__nv_reservedSMEM_offset_0_alias:
	.zero		0
	.zero		64


//--------------------- .nv.constant0._Z15matrixMulSharedPfPKfS1_i --------------------------
	.section	.nv.constant0._Z15matrixMulSharedPfPKfS1_i,"a",@progbits
	.sectionflags	@""
	.align	4
.nv.constant0._Z15matrixMulSharedPfPKfS1_i:
	.zero		924


//--------------------- SYMBOLS --------------------------

	.type		.nv.reservedSmem.offset0,@object
	.size		.nv.reservedSmem.offset0,0x4
	.type		.nv.reservedSmem.cap,@object
	.size		.nv.reservedSmem.cap,0x4
